//
// Generated by NVIDIA NVVM Compiler
//
// Compiler Build ID: CL-36424714
// Cuda compilation tools, release 13.0, V13.0.88
// Based on NVVM 20.0.0
//

.version 9.0
.target sm_100
.address_size 64

	// .globl	_Z9squaregpuPjS_j

.visible .entry _Z9squaregpuPjS_j(
	.param .u64 .ptr .align 1 _Z9squaregpuPjS_j_param_0,
	.param .u64 .ptr .align 1 _Z9squaregpuPjS_j_param_1,
	.param .u32 _Z9squaregpuPjS_j_param_2
)
{
	.reg .pred 	%p<11>;
	.reg .b32 	%r<151>;
	.reg .b64 	%rd<80>;

	ld.param.u64 	%rd3, [_Z9squaregpuPjS_j_param_0];
	ld.param.u64 	%rd4, [_Z9squaregpuPjS_j_param_1];
	ld.param.u32 	%r44, [_Z9squaregpuPjS_j_param_2];
	cvta.to.global.u64 	%rd1, %rd4;
	cvta.to.global.u64 	%rd2, %rd3;
	setp.eq.s32 	%p1, %r44, 0;
	@%p1 bra 	$L__BB0_14;
	mov.u32 	%r46, %tid.x;
	mov.u32 	%r47, %ntid.x;
	mov.u32 	%r48, %ctaid.x;
	mad.lo.s32 	%r49, %r48, %r47, %r46;
	mul.lo.s32 	%r1, %r44, %r49;
	add.s32 	%r2, %r44, -1;
	and.b32  	%r3, %r44, 7;
	and.b32  	%r4, %r44, -8;
	neg.s32 	%r5, %r4;
	shl.b32 	%r6, %r44, 3;
	mul.lo.s32 	%r7, %r44, 3;
	mul.lo.s32 	%r8, %r44, 7;
	mov.b32 	%r137, 0;
$L__BB0_2:
	setp.lt.u32 	%p2, %r2, 7;
	mov.b32 	%r149, 0;
	@%p2 bra 	$L__BB0_5;
	add.s32 	%r138, %r1, 3;
	add.s32 	%r146, %r44, %r137;
	shl.b32 	%r51, %r44, 1;
	add.s32 	%r145, %r51, %r137;
	add.s32 	%r144, %r7, %r137;
	shl.b32 	%r52, %r44, 2;
	add.s32 	%r143, %r52, %r137;
	mad.lo.s32 	%r142, %r44, 5, %r137;
	mad.lo.s32 	%r141, %r44, 6, %r137;
	add.s32 	%r140, %r8, %r137;
	mov.u32 	%r139, %r137;
	mov.u32 	%r147, %r5;
$L__BB0_4:
	.pragma "nounroll";
	add.s32 	%r53, %r138, -3;
	mul.wide.u32 	%rd5, %r53, 4;
	add.s64 	%rd6, %rd2, %rd5;
	ld.global.u32 	%r54, [%rd6];
	mul.wide.u32 	%rd7, %r139, 4;
	add.s64 	%rd8, %rd2, %rd7;
	ld.global.u32 	%r55, [%rd8];
	add.s64 	%rd9, %rd1, %rd5;
	ld.global.u32 	%r56, [%rd9];
	mad.lo.s32 	%r57, %r55, %r54, %r56;
	st.global.u32 	[%rd9], %r57;
	add.s32 	%r58, %r138, -2;
	mul.wide.u32 	%rd10, %r58, 4;
	add.s64 	%rd11, %rd2, %rd10;
	ld.global.u32 	%r59, [%rd11];
	mul.wide.u32 	%rd12, %r146, 4;
	add.s64 	%rd13, %rd2, %rd12;
	ld.global.u32 	%r60, [%rd13];
	add.s64 	%rd14, %rd1, %rd10;
	ld.global.u32 	%r61, [%rd14];
	mad.lo.s32 	%r62, %r60, %r59, %r61;
	st.global.u32 	[%rd14], %r62;
	add.s32 	%r63, %r138, -1;
	mul.wide.u32 	%rd15, %r63, 4;
	add.s64 	%rd16, %rd2, %rd15;
	ld.global.u32 	%r64, [%rd16];
	mul.wide.u32 	%rd17, %r145, 4;
	add.s64 	%rd18, %rd2, %rd17;
	ld.global.u32 	%r65, [%rd18];
	add.s64 	%rd19, %rd1, %rd15;
	ld.global.u32 	%r66, [%rd19];
	mad.lo.s32 	%r67, %r65, %r64, %r66;
	st.global.u32 	[%rd19], %r67;
	add.s32 	%r68, %r138, 4;
	mul.wide.u32 	%rd20, %r138, 4;
	add.s64 	%rd21, %rd2, %rd20;
	ld.global.u32 	%r69, [%rd21];
	mul.wide.u32 	%rd22, %r144, 4;
	add.s64 	%rd23, %rd2, %rd22;
	ld.global.u32 	%r70, [%rd23];
	add.s64 	%rd24, %rd1, %rd20;
	ld.global.u32 	%r71, [%rd24];
	mad.lo.s32 	%r72, %r70, %r69, %r71;
	st.global.u32 	[%rd24], %r72;
	add.s32 	%r73, %r138, 1;
	mul.wide.u32 	%rd25, %r73, 4;
	add.s64 	%rd26, %rd2, %rd25;
	ld.global.u32 	%r74, [%rd26];
	mul.wide.u32 	%rd27, %r143, 4;
	add.s64 	%rd28, %rd2, %rd27;
	ld.global.u32 	%r75, [%rd28];
	add.s64 	%rd29, %rd1, %rd25;
	ld.global.u32 	%r76, [%rd29];
	mad.lo.s32 	%r77, %r75, %r74, %r76;
	st.global.u32 	[%rd29], %r77;
	add.s32 	%r78, %r138, 2;
	mul.wide.u32 	%rd30, %r78, 4;
	add.s64 	%rd31, %rd2, %rd30;
	ld.global.u32 	%r79, [%rd31];
	mul.wide.u32 	%rd32, %r142, 4;
	add.s64 	%rd33, %rd2, %rd32;
	ld.global.u32 	%r80, [%rd33];
	add.s64 	%rd34, %rd1, %rd30;
	ld.global.u32 	%r81, [%rd34];
	mad.lo.s32 	%r82, %r80, %r79, %r81;
	st.global.u32 	[%rd34], %r82;
	add.s32 	%r83, %r138, 3;
	mul.wide.u32 	%rd35, %r83, 4;
	add.s64 	%rd36, %rd2, %rd35;
	ld.global.u32 	%r84, [%rd36];
	mul.wide.u32 	%rd37, %r141, 4;
	add.s64 	%rd38, %rd2, %rd37;
	ld.global.u32 	%r85, [%rd38];
	add.s64 	%rd39, %rd1, %rd35;
	ld.global.u32 	%r86, [%rd39];
	mad.lo.s32 	%r87, %r85, %r84, %r86;
	st.global.u32 	[%rd39], %r87;
	mul.wide.u32 	%rd40, %r68, 4;
	add.s64 	%rd41, %rd2, %rd40;
	ld.global.u32 	%r88, [%rd41];
	mul.wide.u32 	%rd42, %r140, 4;
	add.s64 	%rd43, %rd2, %rd42;
	ld.global.u32 	%r89, [%rd43];
	add.s64 	%rd44, %rd1, %rd40;
	ld.global.u32 	%r90, [%rd44];
	mad.lo.s32 	%r91, %r89, %r88, %r90;
	st.global.u32 	[%rd44], %r91;
	add.s32 	%r147, %r147, 8;
	add.s32 	%r146, %r146, %r6;
	add.s32 	%r145, %r145, %r6;
	add.s32 	%r144, %r144, %r6;
	add.s32 	%r143, %r143, %r6;
	add.s32 	%r142, %r142, %r6;
	add.s32 	%r141, %r141, %r6;
	add.s32 	%r140, %r140, %r6;
	add.s32 	%r139, %r139, %r6;
	add.s32 	%r138, %r138, 8;
	setp.ne.s32 	%p3, %r147, 0;
	mov.u32 	%r149, %r4;
	@%p3 bra 	$L__BB0_4;
$L__BB0_5:
	setp.eq.s32 	%p4, %r3, 0;
	@%p4 bra 	$L__BB0_13;
	add.s32 	%r92, %r3, -1;
	setp.lt.u32 	%p5, %r92, 3;
	@%p5 bra 	$L__BB0_8;
	add.s32 	%r93, %r149, %r1;
	mul.wide.u32 	%rd45, %r93, 4;
	add.s64 	%rd46, %rd2, %rd45;
	ld.global.u32 	%r94, [%rd46];
	mad.lo.s32 	%r95, %r149, %r44, %r137;
	mul.wide.u32 	%rd47, %r95, 4;
	add.s64 	%rd48, %rd2, %rd47;
	ld.global.u32 	%r96, [%rd48];
	add.s64 	%rd49, %rd1, %rd45;
	ld.global.u32 	%r97, [%rd49];
	mad.lo.s32 	%r98, %r96, %r94, %r97;
	st.global.u32 	[%rd49], %r98;
	add.s32 	%r99, %r93, 1;
	mul.wide.u32 	%rd50, %r99, 4;
	add.s64 	%rd51, %rd2, %rd50;
	ld.global.u32 	%r100, [%rd51];
	add.s32 	%r101, %r95, %r44;
	mul.wide.u32 	%rd52, %r101, 4;
	add.s64 	%rd53, %rd2, %rd52;
	ld.global.u32 	%r102, [%rd53];
	add.s64 	%rd54, %rd1, %rd50;
	ld.global.u32 	%r103, [%rd54];
	mad.lo.s32 	%r104, %r102, %r100, %r103;
	st.global.u32 	[%rd54], %r104;
	add.s32 	%r105, %r93, 2;
	mul.wide.u32 	%rd55, %r105, 4;
	add.s64 	%rd56, %rd2, %rd55;
	ld.global.u32 	%r106, [%rd56];
	add.s32 	%r107, %r101, %r44;
	mul.wide.u32 	%rd57, %r107, 4;
	add.s64 	%rd58, %rd2, %rd57;
	ld.global.u32 	%r108, [%rd58];
	add.s64 	%rd59, %rd1, %rd55;
	ld.global.u32 	%r109, [%rd59];
	mad.lo.s32 	%r110, %r108, %r106, %r109;
	st.global.u32 	[%rd59], %r110;
	add.s32 	%r111, %r93, 3;
	mul.wide.u32 	%rd60, %r111, 4;
	add.s64 	%rd61, %rd2, %rd60;
	ld.global.u32 	%r112, [%rd61];
	add.s32 	%r113, %r107, %r44;
	mul.wide.u32 	%rd62, %r113, 4;
	add.s64 	%rd63, %rd2, %rd62;
	ld.global.u32 	%r114, [%rd63];
	add.s64 	%rd64, %rd1, %rd60;
	ld.global.u32 	%r115, [%rd64];
	mad.lo.s32 	%r116, %r114, %r112, %r115;
	st.global.u32 	[%rd64], %r116;
	add.s32 	%r149, %r149, 4;
$L__BB0_8:
	and.b32  	%r117, %r44, 3;
	setp.eq.s32 	%p6, %r117, 0;
	@%p6 bra 	$L__BB0_13;
	setp.eq.s32 	%p7, %r117, 1;
	@%p7 bra 	$L__BB0_11;
	add.s32 	%r118, %r149, %r1;
	mul.wide.u32 	%rd65, %r118, 4;
	add.s64 	%rd66, %rd2, %rd65;
	ld.global.u32 	%r119, [%rd66];
	mad.lo.s32 	%r120, %r149, %r44, %r137;
	mul.wide.u32 	%rd67, %r120, 4;
	add.s64 	%rd68, %rd2, %rd67;
	ld.global.u32 	%r121, [%rd68];
	add.s64 	%rd69, %rd1, %rd65;
	ld.global.u32 	%r122, [%rd69];
	mad.lo.s32 	%r123, %r121, %r119, %r122;
	st.global.u32 	[%rd69], %r123;
	add.s32 	%r124, %r118, 1;
	mul.wide.u32 	%rd70, %r124, 4;
	add.s64 	%rd71, %rd2, %rd70;
	ld.global.u32 	%r125, [%rd71];
	add.s32 	%r126, %r120, %r44;
	mul.wide.u32 	%rd72, %r126, 4;
	add.s64 	%rd73, %rd2, %rd72;
	ld.global.u32 	%r127, [%rd73];
	add.s64 	%rd74, %rd1, %rd70;
	ld.global.u32 	%r128, [%rd74];
	mad.lo.s32 	%r129, %r127, %r125, %r128;
	st.global.u32 	[%rd74], %r129;
	add.s32 	%r149, %r149, 2;
$L__BB0_11:
	and.b32  	%r130, %r44, 1;
	setp.eq.b32 	%p8, %r130, 1;
	not.pred 	%p9, %p8;
	@%p9 bra 	$L__BB0_13;
	add.s32 	%r131, %r149, %r1;
	mul.wide.u32 	%rd75, %r131, 4;
	add.s64 	%rd76, %rd2, %rd75;
	ld.global.u32 	%r132, [%rd76];
	mad.lo.s32 	%r133, %r149, %r44, %r137;
	mul.wide.u32 	%rd77, %r133, 4;
	add.s64 	%rd78, %rd2, %rd77;
	ld.global.u32 	%r134, [%rd78];
	add.s64 	%rd79, %rd1, %rd75;
	ld.global.u32 	%r135, [%rd79];
	mad.lo.s32 	%r136, %r134, %r132, %r135;
	st.global.u32 	[%rd79], %r136;
$L__BB0_13:
	add.s32 	%r137, %r137, 1;
	setp.ne.s32 	%p10, %r137, %r44;
	@%p10 bra 	$L__BB0_2;
$L__BB0_14:
	ret;

}
	// .globl	_Z10squaregpu2PjS_j
.visible .entry _Z10squaregpu2PjS_j(
	.param .u64 .ptr .align 1 _Z10squaregpu2PjS_j_param_0,
	.param .u64 .ptr .align 1 _Z10squaregpu2PjS_j_param_1,
	.param .u32 _Z10squaregpu2PjS_j_param_2
)
{
	.reg .pred 	%p<5>;
	.reg .b32 	%r<61>;
	.reg .b64 	%rd<27>;

	ld.param.u64 	%rd3, [_Z10squaregpu2PjS_j_param_0];
	ld.param.u64 	%rd4, [_Z10squaregpu2PjS_j_param_1];
	ld.param.u32 	%r23, [_Z10squaregpu2PjS_j_param_2];
	cvta.to.global.u64 	%rd5, %rd4;
	cvta.to.global.u64 	%rd1, %rd3;
	mov.u32 	%r25, %ctaid.x;
	mov.u32 	%r26, %ntid.x;
	mov.u32 	%r27, %tid.x;
	mad.lo.s32 	%r28, %r25, %r26, %r27;
	rem.u32 	%r1, %r28, %r23;
	sub.s32 	%r2, %r28, %r1;
	mul.wide.u32 	%rd6, %r28, 4;
	add.s64 	%rd2, %rd5, %rd6;
	ld.global.u32 	%r56, [%rd2];
	max.u32 	%r4, %r23, 1;
	and.b32  	%r5, %r4, 3;
	setp.lt.u32 	%p1, %r23, 4;
	mov.b32 	%r60, 0;
	@%p1 bra 	$L__BB1_3;
	and.b32  	%r60, %r4, -4;
	neg.s32 	%r53, %r60;
	mov.b32 	%r55, 0;
$L__BB1_2:
	add.s32 	%r30, %r2, %r55;
	mul.wide.u32 	%rd7, %r30, 4;
	add.s64 	%rd8, %rd1, %rd7;
	ld.global.u32 	%r31, [%rd8];
	mad.lo.s32 	%r32, %r55, %r23, %r1;
	mul.wide.u32 	%rd9, %r32, 4;
	add.s64 	%rd10, %rd1, %rd9;
	ld.global.u32 	%r33, [%rd10];
	mad.lo.s32 	%r34, %r33, %r31, %r56;
	st.global.u32 	[%rd2], %r34;
	add.s32 	%r35, %r30, 1;
	mul.wide.u32 	%rd11, %r35, 4;
	add.s64 	%rd12, %rd1, %rd11;
	ld.global.u32 	%r36, [%rd12];
	add.s32 	%r37, %r32, %r23;
	mul.wide.u32 	%rd13, %r37, 4;
	add.s64 	%rd14, %rd1, %rd13;
	ld.global.u32 	%r38, [%rd14];
	mad.lo.s32 	%r39, %r38, %r36, %r34;
	st.global.u32 	[%rd2], %r39;
	add.s32 	%r40, %r30, 2;
	mul.wide.u32 	%rd15, %r40, 4;
	add.s64 	%rd16, %rd1, %rd15;
	ld.global.u32 	%r41, [%rd16];
	add.s32 	%r42, %r37, %r23;
	mul.wide.u32 	%rd17, %r42, 4;
	add.s64 	%rd18, %rd1, %rd17;
	ld.global.u32 	%r43, [%rd18];
	mad.lo.s32 	%r44, %r43, %r41, %r39;
	st.global.u32 	[%rd2], %r44;
	add.s32 	%r45, %r30, 3;
	mul.wide.u32 	%rd19, %r45, 4;
	add.s64 	%rd20, %rd1, %rd19;
	ld.global.u32 	%r46, [%rd20];
	add.s32 	%r47, %r42, %r23;
	mul.wide.u32 	%rd21, %r47, 4;
	add.s64 	%rd22, %rd1, %rd21;
	ld.global.u32 	%r48, [%rd22];
	mad.lo.s32 	%r56, %r48, %r46, %r44;
	st.global.u32 	[%rd2], %r56;
	add.s32 	%r55, %r55, 4;
	add.s32 	%r53, %r53, 4;
	setp.ne.s32 	%p2, %r53, 0;
	@%p2 bra 	$L__BB1_2;
$L__BB1_3:
	setp.eq.s32 	%p3, %r5, 0;
	@%p3 bra 	$L__BB1_6;
	neg.s32 	%r58, %r5;
$L__BB1_5:
	.pragma "nounroll";
	add.s32 	%r49, %r2, %r60;
	mul.wide.u32 	%rd23, %r49, 4;
	add.s64 	%rd24, %rd1, %rd23;
	ld.global.u32 	%r50, [%rd24];
	mad.lo.s32 	%r51, %r60, %r23, %r1;
	mul.wide.u32 	%rd25, %r51, 4;
	add.s64 	%rd26, %rd1, %rd25;
	ld.global.u32 	%r52, [%rd26];
	mad.lo.s32 	%r56, %r52, %r50, %r56;
	st.global.u32 	[%rd2], %r56;
	add.s32 	%r60, %r60, 1;
	add.s32 	%r58, %r58, 1;
	setp.ne.s32 	%p4, %r58, 0;
	@%p4 bra 	$L__BB1_5;
$L__BB1_6:
	ret;

}


// ===== COMPILED SASS (sm_100) =====

	.target	sm_100

	.elftype	@"ET_EXEC"


//--------------------- .note.nv.tkinfo           --------------------------
	.section	.note.nv.tkinfo,"",@"SHT_NOTE"
	.sectionflags	@"SHF_NOTE_NV_TKINFO"
	.tkinfo
        /*0018*/ 	.word	0x00000002
        /*0030*/ 	.string	""
        /*0030*/ 	.string	"ptxas"
        /*0030*/ 	.string	"Cuda compilation tools, release 13.0, V13.0.88"
        /*0030*/ 	.string	"Build cuda_13.0.r13.0/compiler.36424714_0"
        /*0030*/ 	.string	"-arch sm_100 -m 64 "



//--------------------- .note.nv.cuinfo           --------------------------
	.section	.note.nv.cuinfo,"",@"SHT_NOTE"
	.sectionflags	@"SHF_NOTE_NV_CUINFO"
        /*0018*/ 	.short	0x0002
        /*001a*/ 	.short	0x0064
        /*001c*/ 	.short	0x0082
	.zero		2


//--------------------- .nv.info                  --------------------------
	.section	.nv.info,"",@"SHT_CUDA_INFO"
	.align	4


	//----- nvinfo : EIATTR_REGCOUNT
	.align		4
        /*0000*/ 	.byte	0x04, 0x2f
        /*0002*/ 	.short	(.L_1 - .L_0)
	.align		4
.L_0:
        /*0004*/ 	.word	index@(_Z9squaregpuPjS_j)
        /*0008*/ 	.word	0x00000020


	//----- nvinfo : EIATTR_FRAME_SIZE
	.align		4
.L_1:
        /*000c*/ 	.byte	0x04, 0x11
        /*000e*/ 	.short	(.L_3 - .L_2)
	.align		4
.L_2:
        /*0010*/ 	.word	index@(_Z9squaregpuPjS_j)
        /*0014*/ 	.word	0x00000000


	//----- nvinfo : EIATTR_REGCOUNT
	.align		4
.L_3:
        /*0018*/ 	.byte	0x04, 0x2f
        /*001a*/ 	.short	(.L_5 - .L_4)
	.align		4
.L_4:
        /*001c*/ 	.word	index@(_Z10squaregpu2PjS_j)
        /*0020*/ 	.word	0x00000020


	//----- nvinfo : EIATTR_FRAME_SIZE
	.align		4
.L_5:
        /*0024*/ 	.byte	0x04, 0x11
        /*0026*/ 	.short	(.L_7 - .L_6)
	.align		4
.L_6:
        /*0028*/ 	.word	index@(_Z10squaregpu2PjS_j)
        /*002c*/ 	.word	0x00000000


	//----- nvinfo : EIATTR_MIN_STACK_SIZE
	.align		4
.L_7:
        /*0030*/ 	.byte	0x04, 0x12
        /*0032*/ 	.short	(.L_9 - .L_8)
	.align		4
.L_8:
        /*0034*/ 	.word	index@(_Z10squaregpu2PjS_j)
        /*0038*/ 	.word	0x00000000


	//----- nvinfo : EIATTR_MIN_STACK_SIZE
	.align		4
.L_9:
        /*003c*/ 	.byte	0x04, 0x12
        /*003e*/ 	.short	(.L_11 - .L_10)
	.align		4
.L_10:
        /*0040*/ 	.word	index@(_Z9squaregpuPjS_j)
        /*0044*/ 	.word	0x00000000
.L_11:


//--------------------- .nv.compat                --------------------------
	.section	.nv.compat,"",@"SHT_CUDA_COMPAT_INFO"
	.align	4
        /*0000*/ 	.byte	0x02, 0x09, 0x00, 0x00, 0x02, 0x02, 0x01, 0x00, 0x02, 0x05, 0x05, 0x00, 0x03, 0x07, 0x01, 0x01
        /*0010*/ 	.byte	0x02, 0x03, 0x00, 0x00, 0x02, 0x06, 0x01, 0x00, 0x04, 0x0b, 0x08, 0x00, 0x09, 0x00, 0x00, 0x00
        /*0020*/ 	.byte	0x00, 0x00, 0x00, 0x00


//--------------------- .nv.info._Z10squaregpu2PjS_j --------------------------
	.section	.nv.info._Z10squaregpu2PjS_j,"",@"SHT_CUDA_INFO"
	.sectionflags	@""
	.align	4


	//----- nvinfo : EIATTR_CUDA_API_VERSION
	.align		4
        /*0000*/ 	.byte	0x04, 0x37
        /*0002*/ 	.short	(.L_13 - .L_12)
.L_12:
        /*0004*/ 	.word	0x00000082


	//----- nvinfo : EIATTR_KPARAM_INFO
	.align		4
.L_13:
        /*0008*/ 	.byte	0x04, 0x17
        /*000a*/ 	.short	(.L_15 - .L_14)
.L_14:
        /*000c*/ 	.word	0x00000000
        /*0010*/ 	.short	0x0002
        /*0012*/ 	.short	0x0010
        /*0014*/ 	.byte	0x00, 0xf0, 0x11, 0x00


	//----- nvinfo : EIATTR_KPARAM_INFO
	.align		4
.L_15:
        /*0018*/ 	.byte	0x04, 0x17
        /*001a*/ 	.short	(.L_17 - .L_16)
.L_16:
        /*001c*/ 	.word	0x00000000
        /*0020*/ 	.short	0x0001
        /*0022*/ 	.short	0x0008
        /*0024*/ 	.byte	0x00, 0xf5, 0x21, 0x00


	//----- nvinfo : EIATTR_KPARAM_INFO
	.align		4
.L_17:
        /*0028*/ 	.byte	0x04, 0x17
        /*002a*/ 	.short	(.L_19 - .L_18)
.L_18:
        /*002c*/ 	.word	0x00000000
        /*0030*/ 	.short	0x0000
        /*0032*/ 	.short	0x0000
        /*0034*/ 	.byte	0x00, 0xf5, 0x21, 0x00


	//----- nvinfo : EIATTR_SPARSE_MMA_MASK
	.align		4
.L_19:
        /*0038*/ 	.byte	0x03, 0x50
        /*003a*/ 	.short	0x0000


	//----- nvinfo : EIATTR_MAXREG_COUNT
	.align		4
        /*003c*/ 	.byte	0x03, 0x1b
        /*003e*/ 	.short	0x00ff


	//----- nvinfo : EIATTR_MERCURY_ISA_VERSION
	.align		4
        /*0040*/ 	.byte	0x03, 0x5f
        /*0042*/ 	.short	0x0101


	//----- nvinfo : EIATTR_VRC_CTA_INIT_COUNT
	.align		4
        /*0044*/ 	.byte	0x02, 0x4a
	.zero		1
	.zero		1


	//----- nvinfo : EIATTR_EXIT_INSTR_OFFSETS
	.align		4
        /*0048*/ 	.byte	0x04, 0x1c
        /*004a*/ 	.short	(.L_21 - .L_20)


	//   ....[0]....
.L_20:
        /*004c*/ 	.word	0x00001250


	//   ....[1]....
        /*0050*/ 	.word	0x00001340


	//----- nvinfo : EIATTR_CBANK_PARAM_SIZE
	.align		4
.L_21:
        /*0054*/ 	.byte	0x03, 0x19
        /*0056*/ 	.short	0x0014


	//----- nvinfo : EIATTR_PARAM_CBANK
	.align		4
        /*0058*/ 	.byte	0x04, 0x0a
        /*005a*/ 	.short	(.L_23 - .L_22)
	.align		4
.L_22:
        /*005c*/ 	.word	index@(.nv.constant0._Z10squaregpu2PjS_j)
        /*0060*/ 	.short	0x0380
        /*0062*/ 	.short	0x0014


	//----- nvinfo : EIATTR_SW_WAR
	.align		4
.L_23:
        /*0064*/ 	.byte	0x04, 0x36
        /*0066*/ 	.short	(.L_25 - .L_24)
.L_24:
        /*0068*/ 	.word	0x00000008
.L_25:


//--------------------- .nv.info._Z9squaregpuPjS_j --------------------------
	.section	.nv.info._Z9squaregpuPjS_j,"",@"SHT_CUDA_INFO"
	.sectionflags	@""
	.align	4


	//----- nvinfo : EIATTR_CUDA_API_VERSION
	.align		4
        /*0000*/ 	.byte	0x04, 0x37
        /*0002*/ 	.short	(.L_27 - .L_26)
.L_26:
        /*0004*/ 	.word	0x00000082


	//----- nvinfo : EIATTR_KPARAM_INFO
	.align		4
.L_27:
        /*0008*/ 	.byte	0x04, 0x17
        /*000a*/ 	.short	(.L_29 - .L_28)
.L_28:
        /*000c*/ 	.word	0x00000000
        /*0010*/ 	.short	0x0002
        /*0012*/ 	.short	0x0010
        /*0014*/ 	.byte	0x00, 0xf0, 0x11, 0x00


	//----- nvinfo : EIATTR_KPARAM_INFO
	.align		4
.L_29:
        /*0018*/ 	.byte	0x04, 0x17
        /*001a*/ 	.short	(.L_31 - .L_30)
.L_30:
        /*001c*/ 	.word	0x00000000
        /*0020*/ 	.short	0x0001
        /*0022*/ 	.short	0x0008
        /*0024*/ 	.byte	0x00, 0xf5, 0x21, 0x00


	//----- nvinfo : EIATTR_KPARAM_INFO
	.align		4
.L_31:
        /*0028*/ 	.byte	0x04, 0x17
        /*002a*/ 	.short	(.L_33 - .L_32)
.L_32:
        /*002c*/ 	.word	0x00000000
        /*0030*/ 	.short	0x0000
        /*0032*/ 	.short	0x0000
        /*0034*/ 	.byte	0x00, 0xf5, 0x21, 0x00


	//----- nvinfo : EIATTR_SPARSE_MMA_MASK
	.align		4
.L_33:
        /*0038*/ 	.byte	0x03, 0x50
        /*003a*/ 	.short	0x0000


	//----- nvinfo : EIATTR_MAXREG_COUNT
	.align		4
        /*003c*/ 	.byte	0x03, 0x1b
        /*003e*/ 	.short	0x00ff


	//----- nvinfo : EIATTR_MERCURY_ISA_VERSION
	.align		4
        /*0040*/ 	.byte	0x03, 0x5f
        /*0042*/ 	.short	0x0101


	//----- nvinfo : EIATTR_VRC_CTA_INIT_COUNT
	.align		4
        /*0044*/ 	.byte	0x02, 0x4a
	.zero		1
	.zero		1


	//----- nvinfo : EIATTR_EXIT_INSTR_OFFSETS
	.align		4
        /*0048*/ 	.byte	0x04, 0x1c
        /*004a*/ 	.short	(.L_35 - .L_34)


	//   ....[0]....
.L_34:
        /*004c*/ 	.word	0x00000030


	//   ....[1]....
        /*0050*/ 	.word	0x00000d20


	//----- nvinfo : EIATTR_CBANK_PARAM_SIZE
	.align		4
.L_35:
        /*0054*/ 	.byte	0x03, 0x19
        /*0056*/ 	.short	0x0014


	//----- nvinfo : EIATTR_PARAM_CBANK
	.align		4
        /*0058*/ 	.byte	0x04, 0x0a
        /*005a*/ 	.short	(.L_37 - .L_36)
	.align		4
.L_36:
        /*005c*/ 	.word	index@(.nv.constant0._Z9squaregpuPjS_j)
        /*0060*/ 	.short	0x0380
        /*0062*/ 	.short	0x0014


	//----- nvinfo : EIATTR_SW_WAR
	.align		4
.L_37:
        /*0064*/ 	.byte	0x04, 0x36
        /*0066*/ 	.short	(.L_39 - .L_38)
.L_38:
        /*0068*/ 	.word	0x00000008
.L_39:


//--------------------- .nv.callgraph             --------------------------
	.section	.nv.callgraph,"",@"SHT_CUDA_CALLGRAPH"
	.align	4
	.sectionentsize	8
	.align		4
        /*0000*/ 	.word	0x00000000
	.align		4
        /*0004*/ 	.word	0xffffffff
	.align		4
        /*0008*/ 	.word	0x00000000
	.align		4
        /*000c*/ 	.word	0xfffffffe
	.align		4
        /*0010*/ 	.word	0x00000000
	.align		4
        /*0014*/ 	.word	0xfffffffd
	.align		4
        /*0018*/ 	.word	0x00000000
	.align		4
        /*001c*/ 	.word	0xfffffffc


//--------------------- .text._Z10squaregpu2PjS_j --------------------------
	.section	.text._Z10squaregpu2PjS_j,"ax",@progbits
	.align	128
        .global         _Z10squaregpu2PjS_j
        .type           _Z10squaregpu2PjS_j,@function
        .size           _Z10squaregpu2PjS_j,(.L_x_14 - _Z10squaregpu2PjS_j)
        .other          _Z10squaregpu2PjS_j,@"STO_CUDA_ENTRY STV_DEFAULT"
_Z10squaregpu2PjS_j:
.text._Z10squaregpu2PjS_j:
[----:B------:R-:W-:Y:S01]  /*0000*/  LDC R1, c[0x0][0x37c] ;  /* 0x0000df00ff017b82 */ /* 0x000fe20000000800 */
[----:B------:R-:W0:Y:S07]  /*0010*/  S2R R0, SR_TID.X ;  /* 0x0000000000007919 */ /* 0x000e2e0000002100 */
[----:B------:R-:W0:Y:S01]  /*0020*/  S2UR UR4, SR_CTAID.X ;  /* 0x00000000000479c3 */ /* 0x000e220000002500 */
[----:B------:R-:W1:Y:S01]  /*0030*/  LDCU.64 UR8, c[0x0][0x358] ;  /* 0x00006b00ff0877ac */ /* 0x000e620008000a00 */
[----:B------:R-:W2:Y:S06]  /*0040*/  LDCU UR7, c[0x0][0x390] ;  /* 0x00007200ff0777ac */ /* 0x000eac0008000800 */
[----:B------:R-:W0:Y:S08]  /*0050*/  LDC R9, c[0x0][0x360] ;  /* 0x0000d800ff097b82 */ /* 0x000e300000000800 */
[----:B------:R-:W3:Y:S01]  /*0060*/  LDC.64 R2, c[0x0][0x388] ;  /* 0x0000e200ff027b82 */ /* 0x000ee20000000a00 */
[----:B0-----:R-:W-:-:S04]  /*0070*/  IMAD R9, R9, UR4, R0 ;  /* 0x0000000409097c24 */ /* 0x001fc8000f8e0200 */
[----:B---3--:R-:W-:-:S05]  /*0080*/  IMAD.WIDE.U32 R2, R9, 0x4, R2 ;  /* 0x0000000409027825 */ /* 0x008fca00078e0002 */
[----:B-1----:R0:W5:Y:S01]  /*0090*/  LDG.E R15, desc[UR8][R2.64] ;  /* 0x00000008020f7981 */ /* 0x002162000c1e1900 */
[----:B--2---:R-:W1:Y:S01]  /*00a0*/  I2F.U32.RP R6, UR7 ;  /* 0x0000000700067d06 */ /* 0x004e620008209000 */
[----:B------:R-:W-:Y:S01]  /*00b0*/  ISETP.NE.U32.AND P1, PT, RZ, UR7, PT ;  /* 0x00000007ff007c0c */ /* 0x000fe2000bf25070 */
[----:B------:R-:W-:-:S04]  /*00c0*/  UISETP.LT.U32.AND UP0, UPT, UR7, 0x1, UPT ;  /* 0x000000010700788c */ /* 0x000fc8000bf01070 */
[----:B------:R-:W-:Y:S02]  /*00d0*/  USEL UR4, UR7, 0x1, !UP0 ;  /* 0x0000000107047887 */ /* 0x000fe4000c000000 */
[----:B------:R-:W-:Y:S02]  /*00e0*/  UISETP.GE.U32.AND UP0, UPT, UR7, 0x4, UPT ;  /* 0x000000040700788c */ /* 0x000fe4000bf06070 */
[----:B------:R-:W-:Y:S01]  /*00f0*/  ULOP3.LUT UR5, UR4, 0x3, URZ, 0xc0, !UPT ;  /* 0x0000000304057892 */ /* 0x000fe2000f8ec0ff */
[----:B-1----:R-:W1:Y:S02]  /*0100*/  MUFU.RCP R6, R6 ;  /* 0x0000000600067308 */ /* 0x002e640000001000 */
[----:B-1----:R-:W-:-:S06]  /*0110*/  IADD3 R4, PT, PT, R6, 0xffffffe, RZ ;  /* 0x0ffffffe06047810 */ /* 0x002fcc0007ffe0ff */
[----:B------:R1:W2:Y:S02]  /*0120*/  F2I.FTZ.U32.TRUNC.NTZ R5, R4 ;  /* 0x0000000400057305 */ /* 0x0002a4000021f000 */
[----:B-1----:R-:W-:Y:S01]  /*0130*/  HFMA2 R4, -RZ, RZ, 0, 0 ;  /* 0x00000000ff047431 */ /* 0x002fe200000001ff */
[----:B--2---:R-:W-:-:S05]  /*0140*/  IADD3 R7, PT, PT, RZ, -R5, RZ ;  /* 0x80000005ff077210 */ /* 0x004fca0007ffe0ff */
[----:B------:R-:W-:-:S04]  /*0150*/  IMAD R7, R7, UR7, RZ ;  /* 0x0000000707077c24 */ /* 0x000fc8000f8e02ff */
[----:B------:R-:W-:Y:S01]  /*0160*/  IMAD.HI.U32 R0, R5, R7, R4 ;  /* 0x0000000705007227 */ /* 0x000fe200078e0004 */
[----:B------:R-:W-:-:S05]  /*0170*/  MOV R7, RZ ;  /* 0x000000ff00077202 */ /* 0x000fca0000000f00 */
[----:B------:R-:W-:-:S05]  /*0180*/  IMAD.HI.U32 R0, R0, R9, RZ ;  /* 0x0000000900007227 */ /* 0x000fca00078e00ff */
[----:B------:R-:W-:-:S05]  /*0190*/  IADD3 R0, PT, PT, -R0, RZ, RZ ;  /* 0x000000ff00007210 */ /* 0x000fca0007ffe1ff */
[----:B------:R-:W-:-:S05]  /*01a0*/  IMAD R0, R0, UR7, R9 ;  /* 0x0000000700007c24 */ /* 0x000fca000f8e0209 */
[----:B------:R-:W-:-:S13]  /*01b0*/  ISETP.GE.U32.AND P0, PT, R0, UR7, PT ;  /* 0x0000000700007c0c */ /* 0x000fda000bf06070 */
[----:B------:R-:W-:-:S04]  /*01c0*/  @P0 IADD3 R0, PT, PT, R0, -UR7, RZ ;  /* 0x8000000700000c10 */ /* 0x000fc8000fffe0ff */
[----:B------:R-:W-:-:S13]  /*01d0*/  ISETP.GE.U32.AND P0, PT, R0, UR7, PT ;  /* 0x0000000700007c0c */ /* 0x000fda000bf06070 */
[----:B------:R-:W-:Y:S02]  /*01e0*/  @P0 IADD3 R0, PT, PT, R0, -UR7, RZ ;  /* 0x8000000700000c10 */ /* 0x000fe4000fffe0ff */
[----:B------:R-:W-:-:S04]  /*01f0*/  @!P1 LOP3.LUT R0, RZ, UR7, RZ, 0x33, !PT ;  /* 0x00000007ff009c12 */ /* 0x000fc8000f8e33ff */
[----:B------:R-:W-:Y:S01]  /*0200*/  IADD3 R6, PT, PT, R9, -R0, RZ ;  /* 0x8000000009067210 */ /* 0x000fe20007ffe0ff */
[----:B0-----:R-:W-:Y:S06]  /*0210*/  BRA.U !UP0, `(.L_x_0) ;  /* 0x0000001108087547 */ /* 0x001fec000b800000 */
[----:B------:R-:W0:Y:S01]  /*0220*/  LDC.64 R4, c[0x0][0x380] ;  /* 0x0000e000ff047b82 */ /* 0x000e220000000a00 */
[----:B------:R-:W-:Y:S01]  /*0230*/  ULOP3.LUT UR4, UR4, 0xfffffffc, URZ, 0xc0, !UPT ;  /* 0xfffffffc04047892 */ /* 0x000fe2000f8ec0ff */
[----:B------:R-:W-:-:S03]  /*0240*/  MOV R11, RZ ;  /* 0x000000ff000b7202 */ /* 0x000fc60000000f00 */
[----:B------:R-:W-:Y:S02]  /*0250*/  UIADD3 UR6, UPT, UPT, -UR4, URZ, URZ ;  /* 0x000000ff04067290 */ /* 0x000fe4000fffe1ff */
[----:B------:R-:W-:Y:S02]  /*0260*/  MOV R7, UR4 ;  /* 0x0000000400077c02 */ /* 0x000fe40008000f00 */
[----:B------:R-:W-:-:S09]  /*0270*/  UISETP.GE.AND UP0, UPT, UR6, URZ, UPT ;  /* 0x000000ff0600728c */ /* 0x000fd2000bf06270 */
[----:B------:R-:W-:Y:S05]  /*0280*/  BRA.U UP0, `(.L_x_1) ;  /* 0x0000000d005c7547 */ /* 0x000fea000b800000 */
[----:B------:R-:W-:Y:S02]  /*0290*/  UIADD3 UR4, UPT, UPT, -UR6, URZ, URZ ;  /* 0x000000ff06047290 */ /* 0x000fe4000fffe1ff */
[----:B------:R-:W-:Y:S02]  /*02a0*/  UPLOP3.LUT UP0, UPT, UPT, UPT, UPT, 0x80, 0x8 ;  /* 0x000000000008789c */ /* 0x000fe40003f0f070 */
[----:B------:R-:W-:-:S09]  /*02b0*/  UISETP.GT.AND UP1, UPT, UR4, 0xc, UPT ;  /* 0x0000000c0400788c */ /* 0x000fd2000bf24270 */
[----:B------:R-:W-:Y:S05]  /*02c0*/  BRA.U !UP1, `(.L_x_2) ;  /* 0x0000000909247547 */ /* 0x000fea000b800000 */
[----:B------:R-:W-:-:S11]  /*02d0*/  UPLOP3.LUT UP0, UPT, UPT, UPT, UPT, 0x40, 0x4 ;  /* 0x000000000004789c */ /* 0x000fd60003f0e870 */
.L_x_3:
[----:B-1----:R-:W1:Y:S01]  /*02e0*/  LDC.64 R8, c[0x0][0x380] ;  /* 0x0000e000ff087b82 */ /* 0x002e620000000a00 */
[----:B------:R-:W-:Y:S01]  /*02f0*/  IADD3 R13, PT, PT, R6, R11, RZ ;  /* 0x0000000b060d7210 */ /* 0x000fe20007ffe0ff */
[----:B------:R-:W-:-:S04]  /*0300*/  IMAD R21, R11, UR7, R0 ;  /* 0x000000070b157c24 */ /* 0x000fc8000f8e0200 */
[----:B-1----:R-:W-:-:S04]  /*0310*/  IMAD.WIDE.U32 R16, R13, 0x4, R8 ;  /* 0x000000040d107825 */ /* 0x002fc800078e0008 */
[----:B------:R-:W-:Y:S02]  /*0320*/  IMAD.WIDE.U32 R18, R21, 0x4, R8 ;  /* 0x0000000415127825 */ /* 0x000fe400078e0008 */
[----:B------:R-:W2:Y:S04]  /*0330*/  LDG.E R16, desc[UR8][R16.64] ;  /* 0x0000000810107981 */ /* 0x000ea8000c1e1900 */
[----:B------:R-:W2:Y:S01]  /*0340*/  LDG.E R18, desc[UR8][R18.64] ;  /* 0x0000000812127981 */ /* 0x000ea2000c1e1900 */
[----:B------:R-:W-:Y:S02]  /*0350*/  IADD3 R25, PT, PT, R13, 0x1, RZ ;  /* 0x000000010d197810 */ /* 0x000fe40007ffe0ff */
[----:B------:R-:W-:-:S05]  /*0360*/  IADD3 R27, PT, PT, R21, UR7, RZ ;  /* 0x00000007151b7c10 */ /* 0x000fca000fffe0ff */
[----:B------:R-:W-:-:S04]  /*0370*/  IMAD.WIDE.U32 R20, R27, 0x4, R8 ;  /* 0x000000041b147825 */ /* 0x000fc800078e0008 */
[----:B--2--5:R-:W-:Y:S02]  /*0380*/  IMAD R23, R16, R18, R15 ;  /* 0x0000001210177224 */ /* 0x024fe400078e020f */
[----:B------:R-:W-:-:S03]  /*0390*/  IMAD.WIDE.U32 R14, R25, 0x4, R8 ;  /* 0x00000004190e7825 */ /* 0x000fc600078e0008 */
[----:B------:R1:W-:Y:S04]  /*03a0*/  STG.E desc[UR8][R2.64], R23 ;  /* 0x0000001702007986 */ /* 0x0003e8000c101908 */
[----:B------:R-:W2:Y:S04]  /*03b0*/  LDG.E R14, desc[UR8][R14.64] ;  /* 0x000000080e0e7981 */ /* 0x000ea8000c1e1900 */
[----:B------:R-:W2:Y:S01]  /*03c0*/  LDG.E R20, desc[UR8][R20.64] ;  /* 0x0000000814147981 */ /* 0x000ea2000c1e1900 */
[----:B------:R-:W-:Y:S02]  /*03d0*/  IADD3 R29, PT, PT, R13, 0x2, RZ ;  /* 0x000000020d1d7810 */ /* 0x000fe40007ffe0ff */
[----:B------:R-:W-:-:S03]  /*03e0*/  IADD3 R27, PT, PT, R27, UR7, RZ ;  /* 0x000000071b1b7c10 */ /* 0x000fc6000fffe0ff */
[----:B------:R-:W-:-:S04]  /*03f0*/  IMAD.WIDE.U32 R16, R29, 0x4, R8 ;  /* 0x000000041d107825 */ /* 0x000fc800078e0008 */
[----:B------:R-:W-:-:S04]  /*0400*/  IMAD.WIDE.U32 R18, R27, 0x4, R8 ;  /* 0x000000041b127825 */ /* 0x000fc800078e0008 */
[----:B--2---:R-:W-:-:S05]  /*0410*/  IMAD R25, R14, R20, R23 ;  /* 0x000000140e197224 */ /* 0x004fca00078e0217 */
[----:B------:R2:W-:Y:S04]  /*0420*/  STG.E desc[UR8][R2.64], R25 ;  /* 0x0000001902007986 */ /* 0x0005e8000c101908 */
[----:B------:R-:W1:Y:S04]  /*0430*/  LDG.E R16, desc[UR8][R16.64] ;  /* 0x0000000810107981 */ /* 0x000e68000c1e1900 */
[----:B------:R-:W1:Y:S01]  /*0440*/  LDG.E R18, desc[UR8][R18.64] ;  /* 0x0000000812127981 */ /* 0x000e62000c1e1900 */
[----:B------:R-:W-:Y:S02]  /*0450*/  IADD3 R29, PT, PT, R13, 0x3, RZ ;  /* 0x000000030d1d7810 */ /* 0x000fe40007ffe0ff */
[----:B------:R-:W-:-:S03]  /*0460*/  IADD3 R27, PT, PT, R27, UR7, RZ ;  /* 0x000000071b1b7c10 */ /* 0x000fc6000fffe0ff */
[----:B------:R-:W-:-:S04]  /*0470*/  IMAD.WIDE.U32 R14, R29, 0x4, R8 ;  /* 0x000000041d0e7825 */ /* 0x000fc800078e0008 */
[----:B------:R-:W-:-:S04]  /*0480*/  IMAD.WIDE.U32 R20, R27, 0x4, R8 ;  /* 0x000000041b147825 */ /* 0x000fc800078e0008 */
[----:B-1----:R-:W-:-:S05]  /*0490*/  IMAD R23, R16, R18, R25 ;  /* 0x0000001210177224 */ /* 0x002fca00078e0219 */
[----:B------:R1:W-:Y:S04]  /*04a0*/  STG.E desc[UR8][R2.64], R23 ;  /* 0x0000001702007986 */ /* 0x0003e8000c101908 */
[----:B------:R-:W3:Y:S04]  /*04b0*/  LDG.E R14, desc[UR8][R14.64] ;  /* 0x000000080e0e7981 */ /* 0x000ee8000c1e1900 */
[----:B------:R-:W3:Y:S01]  /*04c0*/  LDG.E R20, desc[UR8][R20.64] ;  /* 0x0000000814147981 */ /* 0x000ee2000c1e1900 */
[----:B--2---:R-:W-:-:S04]  /*04d0*/  IADD3 R25, PT, PT, R11, 0x4, RZ ;  /* 0x000000040b197810 */ /* 0x004fc80007ffe0ff */
[----:B------:R-:W-:Y:S01]  /*04e0*/  IADD3 R17, PT, PT, R6, R25, RZ ;  /* 0x0000001906117210 */ /* 0x000fe20007ffe0ff */
[----:B------:R-:W-:-:S04]  /*04f0*/  IMAD R27, R25, UR7, R0 ;  /* 0x00000007191b7c24 */ /* 0x000fc8000f8e0200 */
[----:B------:R-:W-:-:S04]  /*0500*/  IMAD.WIDE.U32 R16, R17, 0x4, R8 ;  /* 0x0000000411107825 */ /* 0x000fc800078e0008 */
[----:B------:R-:W-:-:S04]  /*0510*/  IMAD.WIDE.U32 R18, R27, 0x4, R8 ;  /* 0x000000041b127825 */ /* 0x000fc800078e0008 */
[----:B---3--:R-:W-:-:S05]  /*0520*/  IMAD R25, R14, R20, R23 ;  /* 0x000000140e197224 */ /* 0x008fca00078e0217 */
        /* <DEDUP_REMOVED lines=93> */
[----:B------:R-:W-:Y:S01]  /*0b00*/  UIADD3 UR6, UPT, UPT, UR6, 0x10, URZ ;  /* 0x0000001006067890 */ /* 0x000fe2000fffe0ff */
[----:B------:R-:W-:-:S03]  /*0b10*/  IADD3 R11, PT, PT, R11, 0x10, RZ ;  /* 0x000000100b0b7810 */ /* 0x000fc60007ffe0ff */
[----:B------:R-:W-:Y:S01]  /*0b20*/  UISETP.GE.AND UP1, UPT, UR6, -0xc, UPT ;  /* 0xfffffff40600788c */ /* 0x000fe2000bf26270 */
[----:B--2---:R-:W-:-:S05]  /*0b30*/  IMAD R15, R12, R8, R21 ;  /* 0x000000080c0f7224 */ /* 0x004fca00078e0215 */
[----:B------:R1:W-:Y:S03]  /*0b40*/  STG.E desc[UR8][R2.64], R15 ;  /* 0x0000000f02007986 */ /* 0x0003e6000c101908 */
[----:B------:R-:W-:Y:S05]  /*0b50*/  BRA.U !UP1, `(.L_x_3) ;  /* 0xfffffff509e07547 */ /* 0x000fea000b83ffff */
.L_x_2:
[----:B------:R-:W-:-:S04]  /*0b60*/  UIADD3 UR4, UPT, UPT, -UR6, URZ, URZ ;  /* 0x000000ff06047290 */ /* 0x000fc8000fffe1ff */
[----:B------:R-:W-:-:S09]  /*0b70*/  UISETP.GT.AND UP1, UPT, UR4, 0x4, UPT ;  /* 0x000000040400788c */ /* 0x000fd2000bf24270 */
[----:B------:R-:W-:Y:S05]  /*0b80*/  BRA.U !UP1, `(.L_x_4) ;  /* 0x0000000509147547 */ /* 0x000fea000b800000 */
[----:B------:R-:W2:Y:S01]  /*0b90*/  LDC.64 R8, c[0x0][0x380] ;  /* 0x0000e000ff087b82 */ /* 0x000ea20000000a00 */
[----:B------:R-:W-:Y:S01]  /*0ba0*/  IADD3 R13, PT, PT, R6, R11, RZ ;  /* 0x0000000b060d7210 */ /* 0x000fe20007ffe0ff */
[----:B-1----:R-:W-:-:S04]  /*0bb0*/  IMAD R21, R11, UR7, R0 ;  /* 0x000000070b157c24 */ /* 0x002fc8000f8e0200 */
[----:B--2---:R-:W-:-:S04]  /*0bc0*/  IMAD.WIDE.U32 R16, R13, 0x4, R8 ;  /* 0x000000040d107825 */ /* 0x004fc800078e0008 */
        /* <DEDUP_REMOVED lines=60> */
[----:B------:R-:W-:Y:S01]  /*0f90*/  IADD3 R11, PT, PT, R11, 0x8, RZ ;  /* 0x000000080b0b7810 */ /* 0x000fe20007ffe0ff */
[----:B------:R-:W-:-:S02]  /*0fa0*/  UIADD3 UR6, UPT, UPT, UR6, 0x8, URZ ;  /* 0x0000000806067890 */ /* 0x000fc4000fffe0ff */
[----:B------:R-:W-:Y:S01]  /*0fb0*/  UPLOP3.LUT UP0, UPT, UPT, UPT, UPT, 0x40, 0x4 ;  /* 0x000000000004789c */ /* 0x000fe20003f0e870 */
[----:B--2---:R-:W-:-:S05]  /*0fc0*/  IMAD R15, R12, R8, R21 ;  /* 0x000000080c0f7224 */ /* 0x004fca00078e0215 */
[----:B------:R3:W-:Y:S05]  /*0fd0*/  STG.E desc[UR8][R2.64], R15 ;  /* 0x0000000f02007986 */ /* 0x0007ea000c101908 */
.L_x_4:
[----:B------:R-:W-:-:S09]  /*0fe0*/  UISETP.NE.OR UP0, UPT, UR6, URZ, UP0 ;  /* 0x000000ff0600728c */ /* 0x000fd20008705670 */
[----:B------:R-:W-:Y:S05]  /*0ff0*/  BRA.U !UP0, `(.L_x_0) ;  /* 0x0000000108907547 */ /* 0x000fea000b800000 */
.L_x_1:
[----:B------:R-:W-:Y:S01]  /*1000*/  IADD3 R9, PT, PT, R6, R11, RZ ;  /* 0x0000000b06097210 */ /* 0x000fe20007ffe0ff */
[----:B------:R-:W-:-:S04]  /*1010*/  IMAD R19, R11, UR7, R0 ;  /* 0x000000070b137c24 */ /* 0x000fc8000f8e0200 */
[----:B0-----:R-:W-:-:S04]  /*1020*/  IMAD.WIDE.U32 R12, R9, 0x4, R4 ;  /* 0x00000004090c7825 */ /* 0x001fc800078e0004 */
[----:B------:R-:W-:Y:S02]  /*1030*/  IMAD.WIDE.U32 R16, R19, 0x4, R4 ;  /* 0x0000000413107825 */ /* 0x000fe400078e0004 */
[----:B--2---:R-:W2:Y:S04]  /*1040*/  LDG.E R12, desc[UR8][R12.64] ;  /* 0x000000080c0c7981 */ /* 0x004ea8000c1e1900 */
[----:B------:R-:W2:Y:S01]  /*1050*/  LDG.E R16, desc[UR8][R16.64] ;  /* 0x0000000810107981 */ /* 0x000ea2000c1e1900 */
[----:B-1-3--:R-:W-:Y:S02]  /*1060*/  IADD3 R23, PT, PT, R9, 0x1, RZ ;  /* 0x0000000109177810 */ /* 0x00afe40007ffe0ff */
        /* <DEDUP_REMOVED lines=13> */
[----:B------:R-:W0:Y:S04]  /*1140*/  LDG.E R12, desc[UR8][R12.64] ;  /* 0x000000080c0c7981 */ /* 0x000e28000c1e1900 */
[----:B------:R-:W0:Y:S01]  /*1150*/  LDG.E R16, desc[UR8][R16.64] ;  /* 0x0000000810107981 */ /* 0x000e22000c1e1900 */
[----:B------:R-:W-:Y:S02]  /*1160*/  IADD3 R9, PT, PT, R9, 0x3, RZ ;  /* 0x0000000309097810 */ /* 0x000fe40007ffe0ff */
[----:B------:R-:W-:-:S03]  /*1170*/  IADD3 R25, PT, PT, R25, UR7, RZ ;  /* 0x0000000719197c10 */ /* 0x000fc6000fffe0ff */
[----:B------:R-:W-:-:S04]  /*1180*/  IMAD.WIDE.U32 R8, R9, 0x4, R4 ;  /* 0x0000000409087825 */ /* 0x000fc800078e0004 */
[----:B------:R-:W-:-:S04]  /*1190*/  IMAD.WIDE.U32 R18, R25, 0x4, R4 ;  /* 0x0000000419127825 */ /* 0x000fc800078e0004 */
[----:B0-----:R-:W-:-:S05]  /*11a0*/  IMAD R21, R12, R16, R23 ;  /* 0x000000100c157224 */ /* 0x001fca00078e0217 */
[----:B------:R2:W-:Y:S04]  /*11b0*/  STG.E desc[UR8][R2.64], R21 ;  /* 0x0000001502007986 */ /* 0x0005e8000c101908 */
[----:B------:R-:W3:Y:S04]  /*11c0*/  LDG.E R8, desc[UR8][R8.64] ;  /* 0x0000000808087981 */ /* 0x000ee8000c1e1900 */
[----:B------:R-:W3:Y:S01]  /*11d0*/  LDG.E R18, desc[UR8][R18.64] ;  /* 0x0000000812127981 */ /* 0x000ee2000c1e1900 */
[----:B------:R-:W-:Y:S01]  /*11e0*/  UIADD3 UR6, UPT, UPT, UR6, 0x4, URZ ;  /* 0x0000000406067890 */ /* 0x000fe2000fffe0ff */
[----:B------:R-:W-:-:S03]  /*11f0*/  IADD3 R11, PT, PT, R11, 0x4, RZ ;  /* 0x000000040b0b7810 */ /* 0x000fc60007ffe0ff */
[----:B------:R-:W-:Y:S01]  /*1200*/  UISETP.NE.AND UP0, UPT, UR6, URZ, UPT ;  /* 0x000000ff0600728c */ /* 0x000fe2000bf05270 */
[----:B---3--:R-:W-:-:S05]  /*1210*/  IMAD R15, R8, R18, R21 ;  /* 0x00000012080f7224 */ /* 0x008fca00078e0215 */
[----:B------:R2:W-:Y:S03]  /*1220*/  STG.E desc[UR8][R2.64], R15 ;  /* 0x0000000f02007986 */ /* 0x0005e6000c101908 */
[----:B------:R-:W-:Y:S05]  /*1230*/  BRA.U UP0, `(.L_x_1) ;  /* 0xfffffffd00707547 */ /* 0x000fea000b83ffff */
.L_x_0:
[----:B------:R-:W-:-:S13]  /*1240*/  ISETP.NE.AND P0, PT, RZ, UR5, PT ;  /* 0x00000005ff007c0c */ /* 0x000fda000bf05270 */
[----:B------:R-:W-:Y:S05]  /*1250*/  @!P0 EXIT ;  /* 0x000000000000894d */ /* 0x000fea0003800000 */
[----:B------:R-:W4:Y:S01]  /*1260*/  LDC.64 R10, c[0x0][0x380] ;  /* 0x0000e000ff0a7b82 */ /* 0x000f220000000a00 */
[----:B------:R-:W-:-:S12]  /*1270*/  UIADD3 UR5, UPT, UPT, -UR5, URZ, URZ ;  /* 0x000000ff05057290 */ /* 0x000fd8000fffe1ff */
.L_x_5:
[----:B0-----:R-:W-:Y:S01]  /*1280*/  IADD3 R5, PT, PT, R6, R7, RZ ;  /* 0x0000000706057210 */ /* 0x001fe20007ffe0ff */
[----:B------:R-:W-:-:S04]  /*1290*/  IMAD R9, R7, UR7, R0 ;  /* 0x0000000707097c24 */ /* 0x000fc8000f8e0200 */
[----:B----4-:R-:W-:-:S04]  /*12a0*/  IMAD.WIDE.U32 R4, R5, 0x4, R10 ;  /* 0x0000000405047825 */ /* 0x010fc800078e000a */
[----:B------:R-:W-:Y:S02]  /*12b0*/  IMAD.WIDE.U32 R8, R9, 0x4, R10 ;  /* 0x0000000409087825 */ /* 0x000fe400078e000a */
[----:B------:R-:W1:Y:S04]  /*12c0*/  LDG.E R4, desc[UR8][R4.64] ;  /* 0x0000000804047981 */ /* 0x000e68000c1e1900 */
[----:B------:R-:W1:Y:S01]  /*12d0*/  LDG.E R8, desc[UR8][R8.64] ;  /* 0x0000000808087981 */ /* 0x000e62000c1e1900 */
[----:B------:R-:W-:Y:S01]  /*12e0*/  UIADD3 UR5, UPT, UPT, UR5, 0x1, URZ ;  /* 0x0000000105057890 */ /* 0x000fe2000fffe0ff */
[----:B------:R-:W-:-:S03]  /*12f0*/  IADD3 R7, PT, PT, R7, 0x1, RZ ;  /* 0x0000000107077810 */ /* 0x000fc60007ffe0ff */
[----:B------:R-:W-:Y:S01]  /*1300*/  UISETP.NE.AND UP0, UPT, UR5, URZ, UPT ;  /* 0x000000ff0500728c */ /* 0x000fe2000bf05270 */
[----:B-123-5:R-:W-:-:S05]  /*1310*/  IMAD R15, R4, R8, R15 ;  /* 0x00000008040f7224 */ /* 0x02efca00078e020f */
[----:B------:R0:W-:Y:S03]  /*1320*/  STG.E desc[UR8][R2.64], R15 ;  /* 0x0000000f02007986 */ /* 0x0001e6000c101908 */
[----:B------:R-:W-:Y:S05]  /*1330*/  BRA.U UP0, `(.L_x_5) ;  /* 0xfffffffd00d07547 */ /* 0x000fea000b83ffff */
[----:B------:R-:W-:Y:S05]  /*1340*/  EXIT ;  /* 0x000000000000794d */ /* 0x000fea0003800000 */
.L_x_6:
[----:B------:R-:W-:-:S00]  /*1350*/  BRA `(.L_x_6) ;  /* 0xfffffffc00fc7947 */ /* 0x000fc0000383ffff */
[----:B------:R-:W-:-:S00]  /*1360*/  NOP ;  /* 0x0000000000007918 */ /* 0x000fc00000000000 */
        /* <DEDUP_REMOVED lines=9> */
.L_x_14:


//--------------------- .text._Z9squaregpuPjS_j   --------------------------
	.section	.text._Z9squaregpuPjS_j,"ax",@progbits
	.align	128
        .global         _Z9squaregpuPjS_j
        .type           _Z9squaregpuPjS_j,@function
        .size           _Z9squaregpuPjS_j,(.L_x_15 - _Z9squaregpuPjS_j)
        .other          _Z9squaregpuPjS_j,@"STO_CUDA_ENTRY STV_DEFAULT"
_Z9squaregpuPjS_j:
.text._Z9squaregpuPjS_j:
[----:B------:R-:W-:Y:S01]  /*0000*/  LDC R1, c[0x0][0x37c] ;  /* 0x0000df00ff017b82 */ /* 0x000fe20000000800 */
[----:B------:R-:W0:Y:S02]  /*0010*/  LDCU UR5, c[0x0][0x390] ;  /* 0x00007200ff0577ac */ /* 0x000e240008000800 */
[----:B0-----:R-:W-:-:S13]  /*0020*/  ISETP.NE.AND P0, PT, RZ, UR5, PT ;  /* 0x00000005ff007c0c */ /* 0x001fda000bf05270 */
[----:B------:R-:W-:Y:S05]  /*0030*/  @!P0 EXIT ;  /* 0x000000000000894d */ /* 0x000fea0003800000 */
[----:B------:R-:W0:Y:S01]  /*0040*/  S2R R0, SR_TID.X ;  /* 0x0000000000007919 */ /* 0x000e220000002100 */
[----:B------:R-:W0:Y:S01]  /*0050*/  LDCU UR8, c[0x0][0x360] ;  /* 0x00006c00ff0877ac */ /* 0x000e220008000800 */
[----:B------:R-:W-:Y:S01]  /*0060*/  HFMA2 R2, -RZ, RZ, 0, 0 ;  /* 0x00000000ff027431 */ /* 0x000fe200000001ff */
[----:B------:R-:W0:Y:S01]  /*0070*/  S2R R3, SR_CTAID.X ;  /* 0x0000000000037919 */ /* 0x000e220000002500 */
[----:B------:R-:W-:Y:S02]  /*0080*/  ULOP3.LUT UR6, UR5, 0xfffffff8, URZ, 0xc0, !UPT ;  /* 0xfffffff805067892 */ /* 0x000fe4000f8ec0ff */
[----:B------:R-:W-:Y:S01]  /*0090*/  UIADD3 UR4, UPT, UPT, UR5, -0x1, URZ ;  /* 0xffffffff05047890 */ /* 0x000fe2000fffe0ff */
[----:B------:R-:W1:Y:S01]  /*00a0*/  LDCU.64 UR10, c[0x0][0x358] ;  /* 0x00006b00ff0a77ac */ /* 0x000e620008000a00 */
[----:B------:R-:W-:Y:S02]  /*00b0*/  ULOP3.LUT UR5, UR5, 0x7, URZ, 0xc0, !UPT ;  /* 0x0000000705057892 */ /* 0x000fe4000f8ec0ff */
[----:B------:R-:W-:-:S02]  /*00c0*/  UIADD3 UR7, UPT, UPT, -UR6, URZ, URZ ;  /* 0x000000ff06077290 */ /* 0x000fc4000fffe1ff */
[----:B------:R-:W-:Y:S01]  /*00d0*/  UISETP.GE.U32.AND UP0, UPT, UR4, 0x7, UPT ;  /* 0x000000070400788c */ /* 0x000fe2000bf06070 */
[----:B01----:R-:W-:-:S10]  /*00e0*/  IMAD R0, R3, UR8, R0 ;  /* 0x0000000803007c24 */ /* 0x003fd4000f8e0200 */
.L_x_12:
[----:B------:R-:W-:Y:S01]  /*00f0*/  UMOV UR4, URZ ;  /* 0x000000ff00047c82 */ /* 0x000fe20008000000 */
[----:B0123--:R-:W-:Y:S05]  /*0100*/  BRA.U !UP0, `(.L_x_7) ;  /* 0x0000000508847547 */ /* 0x00ffea000b800000 */
[----:B------:R-:W0:Y:S01]  /*0110*/  LDC R3, c[0x0][0x390] ;  /* 0x0000e400ff037b82 */ /* 0x000e220000000800 */
[-C--:B------:R-:W-:Y:S01]  /*0120*/  MOV R6, R2.reuse ;  /* 0x0000000200067202 */ /* 0x080fe20000000f00 */
[----:B------:R-:W-:Y:S01]  /*0130*/  UMOV UR4, UR7 ;  /* 0x0000000700047c82 */ /* 0x000fe20008000000 */
[-C--:B0-----:R-:W-:Y:S01]  /*0140*/  IMAD R4, R0, R3.reuse, 0x3 ;  /* 0x0000000300047424 */ /* 0x081fe200078e0203 */
[----:B------:R-:W-:Y:S01]  /*0150*/  IADD3 R11, PT, PT, R2, R3, RZ ;  /* 0x00000003020b7210 */ /* 0x000fe20007ffe0ff */
[C-C-:B------:R-:W-:Y:S01]  /*0160*/  IMAD R10, R3.reuse, 0x3, R2.reuse ;  /* 0x00000003030a7824 */ /* 0x140fe200078e0202 */
[CC--:B------:R-:W-:Y:S01]  /*0170*/  LEA R8, R3.reuse, R2.reuse, 0x1 ;  /* 0x0000000203087211 */ /* 0x0c0fe200078e08ff */
[C-C-:B------:R-:W-:Y:S01]  /*0180*/  IMAD R5, R3.reuse, 0x5, R2.reuse ;  /* 0x0000000503057824 */ /* 0x140fe200078e0202 */
[C---:B------:R-:W-:Y:S01]  /*0190*/  LEA R12, R3.reuse, R2, 0x2 ;  /* 0x00000002030c7211 */ /* 0x040fe200078e10ff */
[C-C-:B------:R-:W-:Y:S02]  /*01a0*/  IMAD R7, R3.reuse, 0x6, R2.reuse ;  /* 0x0000000603077824 */ /* 0x140fe400078e0202 */
[----:B------:R-:W-:-:S07]  /*01b0*/  IMAD R9, R3, 0x7, R2 ;  /* 0x0000000703097824 */ /* 0x000fce00078e0202 */
.L_x_8:
[----:B0-----:R-:W0:Y:S01]  /*01c0*/  LDC.64 R14, c[0x0][0x380] ;  /* 0x0000e000ff0e7b82 */ /* 0x001e220000000a00 */
[----:B------:R-:W-:-:S07]  /*01d0*/  IADD3 R21, PT, PT, R4, -0x3, RZ ;  /* 0xfffffffd04157810 */ /* 0x000fce0007ffe0ff */
[----:B------:R-:W1:Y:S01]  /*01e0*/  LDC.64 R16, c[0x0][0x388] ;  /* 0x0000e200ff107b82 */ /* 0x000e620000000a00 */
[----:B0-----:R-:W-:-:S04]  /*01f0*/  IMAD.WIDE.U32 R24, R21, 0x4, R14 ;  /* 0x0000000415187825 */ /* 0x001fc800078e000e */
[----:B------:R-:W-:Y:S02]  /*0200*/  IMAD.WIDE.U32 R22, R6, 0x4, R14 ;  /* 0x0000000406167825 */ /* 0x000fe400078e000e */
[----:B------:R-:W2:Y:S02]  /*0210*/  LDG.E R24, desc[UR10][R24.64] ;  /* 0x0000000a18187981 */ /* 0x000ea4000c1e1900 */
[----:B-1----:R-:W-:Y:S02]  /*0220*/  IMAD.WIDE.U32 R20, R21, 0x4, R16 ;  /* 0x0000000415147825 */ /* 0x002fe400078e0010 */
[----:B------:R-:W2:Y:S04]  /*0230*/  LDG.E R23, desc[UR10][R22.64] ;  /* 0x0000000a16177981 */ /* 0x000ea8000c1e1900 */
[----:B------:R-:W2:Y:S01]  /*0240*/  LDG.E R13, desc[UR10][R20.64] ;  /* 0x0000000a140d7981 */ /* 0x000ea2000c1e1900 */
[----:B------:R-:W-:Y:S01]  /*0250*/  IADD3 R19, PT, PT, R4, -0x2, RZ ;  /* 0xfffffffe04137810 */ /* 0x000fe20007ffe0ff */
[----:B------:R-:W-:-:S04]  /*0260*/  IMAD.WIDE.U32 R26, R11, 0x4, R14 ;  /* 0x000000040b1a7825 */ /* 0x000fc800078e000e */
[----:B------:R-:W-:-:S04]  /*0270*/  IMAD.WIDE.U32 R28, R19, 0x4, R14 ;  /* 0x00000004131c7825 */ /* 0x000fc800078e000e */
[----:B------:R-:W-:-:S04]  /*0280*/  IMAD.WIDE.U32 R18, R19, 0x4, R16 ;  /* 0x0000000413127825 */ /* 0x000fc800078e0010 */
[----:B--2---:R-:W-:-:S05]  /*0290*/  IMAD R13, R24, R23, R13 ;  /* 0x00000017180d7224 */ /* 0x004fca00078e020d */
[----:B------:R0:W-:Y:S04]  /*02a0*/  STG.E desc[UR10][R20.64], R13 ;  /* 0x0000000d14007986 */ /* 0x0001e8000c10190a */
[----:B------:R1:W2:Y:S04]  /*02b0*/  LDG.E R28, desc[UR10][R28.64] ;  /* 0x0000000a1c1c7981 */ /* 0x0002a8000c1e1900 */
[----:B------:R-:W2:Y:S04]  /*02c0*/  LDG.E R27, desc[UR10][R26.64] ;  /* 0x0000000a1a1b7981 */ /* 0x000ea8000c1e1900 */
[----:B------:R-:W2:Y:S01]  /*02d0*/  LDG.E R24, desc[UR10][R18.64] ;  /* 0x0000000a12187981 */ /* 0x000ea2000c1e1900 */
[----:B-1----:R-:W-:Y:S01]  /*02e0*/  IADD3 R29, PT, PT, R4, -0x1, RZ ;  /* 0xffffffff041d7810 */ /* 0x002fe20007ffe0ff */
[----:B------:R-:W-:-:S04]  /*02f0*/  IMAD.WIDE.U32 R22, R8, 0x4, R14 ;  /* 0x0000000408167825 */ /* 0x000fc800078e000e */
[----:B0-----:R-:W-:-:S04]  /*0300*/  IMAD.WIDE.U32 R20, R29, 0x4, R16 ;  /* 0x000000041d147825 */ /* 0x001fc800078e0010 */
[----:B--2---:R-:W-:Y:S02]  /*0310*/  IMAD R13, R28, R27, R24 ;  /* 0x0000001b1c0d7224 */ /* 0x004fe400078e0218 */
[----:B------:R-:W-:-:S03]  /*0320*/  IMAD.WIDE.U32 R24, R29, 0x4, R14 ;  /* 0x000000041d187825 */ /* 0x000fc600078e000e */
[----:B------:R0:W-:Y:S04]  /*0330*/  STG.E desc[UR10][R18.64], R13 ;  /* 0x0000000d12007986 */ /* 0x0001e8000c10190a */
[----:B------:R-:W2:Y:S04]  /*0340*/  LDG.E R24, desc[UR10][R24.64] ;  /* 0x0000000a18187981 */ /* 0x000ea8000c1e1900 */
[----:B------:R-:W2:Y:S04]  /*0350*/  LDG.E R23, desc[UR10][R22.64] ;  /* 0x0000000a16177981 */ /* 0x000ea8000c1e1900 */
[----:B------:R-:W2:Y:S01]  /*0360*/  LDG.E R28, desc[UR10][R20.64] ;  /* 0x0000000a141c7981 */ /* 0x000ea2000c1e1900 */
[----:B------:R-:W-:-:S04]  /*0370*/  IMAD.WIDE.U32 R26, R10, 0x4, R14 ;  /* 0x000000040a1a7825 */ /* 0x000fc800078e000e */
[----:B0-----:R-:W-:-:S04]  /*0380*/  IMAD.WIDE.U32 R18, R4, 0x4, R16 ;  /* 0x0000000404127825 */ /* 0x001fc800078e0010 */
[----:B--2---:R-:W-:Y:S02]  /*0390*/  IMAD R13, R24, R23, R28 ;  /* 0x00000017180d7224 */ /* 0x004fe400078e021c */
[----:B------:R-:W-:-:S03]  /*03a0*/  IMAD.WIDE.U32 R28, R4, 0x4, R14 ;  /* 0x00000004041c7825 */ /* 0x000fc600078e000e */
[----:B------:R0:W-:Y:S04]  /*03b0*/  STG.E desc[UR10][R20.64], R13 ;  /* 0x0000000d14007986 */ /* 0x0001e8000c10190a */
[----:B------:R1:W2:Y:S04]  /*03c0*/  LDG.E R28, desc[UR10][R28.64] ;  /* 0x0000000a1c1c7981 */ /* 0x0002a8000c1e1900 */
[----:B------:R-:W2:Y:S04]  /*03d0*/  LDG.E R27, desc[UR10][R26.64] ;  /* 0x0000000a1a1b7981 */ /* 0x000ea8000c1e1900 */
[----:B------:R-:W2:Y:S01]  /*03e0*/  LDG.E R22, desc[UR10][R18.64] ;  /* 0x0000000a12167981 */ /* 0x000ea2000c1e1900 */
[----:B-1----:R-:W-:-:S05]  /*03f0*/  IADD3 R29, PT, PT, R4, 0x1, RZ ;  /* 0x00000001041d7810 */ /* 0x002fca0007ffe0ff */
        /* <DEDUP_REMOVED lines=17> */
[----:B------:R-:W-:Y:S01]  /*0510*/  IADD3 R25, PT, PT, R4, 0x3, RZ ;  /* 0x0000000304197810 */ /* 0x000fe20007ffe0ff */
        /* <DEDUP_REMOVED lines=8> */
[----:B------:R-:W-:-:S05]  /*05a0*/  IADD3 R13, PT, PT, R4, 0x4, RZ ;  /* 0x00000004040d7810 */ /* 0x000fca0007ffe0ff */
[----:B------:R-:W-:-:S04]  /*05b0*/  IMAD.WIDE.U32 R16, R13, 0x4, R16 ;  /* 0x000000040d107825 */ /* 0x000fc800078e0010 */
[----:B--2---:R-:W-:Y:S02]  /*05c0*/  IMAD R28, R26, R23, R27 ;  /* 0x000000171a1c7224 */ /* 0x004fe400078e021b */
[----:B------:R-:W-:-:S04]  /*05d0*/  IMAD.WIDE.U32 R26, R13, 0x4, R14 ;  /* 0x000000040d1a7825 */ /* 0x000fc800078e000e */
[----:B------:R-:W-:Y:S01]  /*05e0*/  IMAD.WIDE.U32 R14, R9, 0x4, R14 ;  /* 0x00000004090e7825 */ /* 0x000fe200078e000e */
[----:B------:R0:W-:Y:S04]  /*05f0*/  STG.E desc[UR10][R24.64], R28 ;  /* 0x0000001c18007986 */ /* 0x0001e8000c10190a */
[----:B------:R-:W2:Y:S04]  /*0600*/  LDG.E R26, desc[UR10][R26.64] ;  /* 0x0000000a1a1a7981 */ /* 0x000ea8000c1e1900 */
[----:B------:R-:W2:Y:S04]  /*0610*/  LDG.E R15, desc[UR10][R14.64] ;  /* 0x0000000a0e0f7981 */ /* 0x000ea8000c1e1900 */
[----:B------:R-:W2:Y:S01]  /*0620*/  LDG.E R13, desc[UR10][R16.64] ;  /* 0x0000000a100d7981 */ /* 0x000ea2000c1e1900 */
[----:B------:R-:W-:-:S04]  /*0630*/  UIADD3 UR4, UPT, UPT, UR4, 0x8, URZ ;  /* 0x0000000804047890 */ /* 0x000fc8000fffe0ff */
[----:B------:R-:W-:Y:S01]  /*0640*/  UISETP.NE.AND UP1, UPT, UR4, URZ, UPT ;  /* 0x000000ff0400728c */ /* 0x000fe2000bf25270 */
[C---:B------:R-:W-:Y:S02]  /*0650*/  LEA R11, R3.reuse, R11, 0x3 ;  /* 0x0000000b030b7211 */ /* 0x040fe400078e18ff */
[C---:B------:R-:W-:Y:S02]  /*0660*/  LEA R8, R3.reuse, R8, 0x3 ;  /* 0x0000000803087211 */ /* 0x040fe400078e18ff */
[C---:B------:R-:W-:Y:S02]  /*0670*/  LEA R10, R3.reuse, R10, 0x3 ;  /* 0x0000000a030a7211 */ /* 0x040fe400078e18ff */
[C---:B------:R-:W-:Y:S02]  /*0680*/  LEA R12, R3.reuse, R12, 0x3 ;  /* 0x0000000c030c7211 */ /* 0x040fe400078e18ff */
[C---:B------:R-:W-:Y:S02]  /*0690*/  LEA R5, R3.reuse, R5, 0x3 ;  /* 0x0000000503057211 */ /* 0x040fe400078e18ff */
[----:B------:R-:W-:-:S02]  /*06a0*/  LEA R7, R3, R7, 0x3 ;  /* 0x0000000703077211 */ /* 0x000fc400078e18ff */
[C---:B------:R-:W-:Y:S02]  /*06b0*/  LEA R9, R3.reuse, R9, 0x3 ;  /* 0x0000000903097211 */ /* 0x040fe400078e18ff */
[----:B------:R-:W-:Y:S02]  /*06c0*/  LEA R6, R3, R6, 0x3 ;  /* 0x0000000603067211 */ /* 0x000fe400078e18ff */
[----:B------:R-:W-:Y:S01]  /*06d0*/  IADD3 R4, PT, PT, R4, 0x8, RZ ;  /* 0x0000000804047810 */ /* 0x000fe20007ffe0ff */
[----:B--2---:R-:W-:-:S05]  /*06e0*/  IMAD R13, R26, R15, R13 ;  /* 0x0000000f1a0d7224 */ /* 0x004fca00078e020d */
[----:B------:R0:W-:Y:S01]  /*06f0*/  STG.E desc[UR10][R16.64], R13 ;  /* 0x0000000d10007986 */ /* 0x0001e2000c10190a */
[----:B------:R-:W-:Y:S05]  /*0700*/  BRA.U UP1, `(.L_x_8) ;  /* 0xfffffff901ac7547 */ /* 0x000fea000b83ffff */
[----:B------:R-:W-:-:S05]  /*0710*/  UMOV UR4, UR6 ;  /* 0x0000000600047c82 */ /* 0x000fca0008000000 */
.L_x_7:
[----:B------:R-:W-:-:S09]  /*0720*/  UISETP.NE.AND UP1, UPT, UR5, URZ, UPT ;  /* 0x000000ff0500728c */ /* 0x000fd2000bf25270 */
[----:B------:R-:W-:Y:S05]  /*0730*/  BRA.U !UP1, `(.L_x_9) ;  /* 0x0000000509687547 */ /* 0x000fea000b800000 */
[----:B------:R-:W1:Y:S01]  /*0740*/  LDC R3, c[0x0][0x390] ;  /* 0x0000e400ff037b82 */ /* 0x000e620000000800 */
[----:B------:R-:W-:-:S04]  /*0750*/  UIADD3 UR8, UPT, UPT, UR5, -0x1, URZ ;  /* 0xffffffff05087890 */ /* 0x000fc8000fffe0ff */
[----:B------:R-:W-:Y:S01]  /*0760*/  UISETP.GE.U32.AND UP1, UPT, UR8, 0x3, UPT ;  /* 0x000000030800788c */ /* 0x000fe2000bf26070 */
[----:B-1----:R-:W-:-:S08]  /*0770*/  LOP3.LUT P0, R14, R3, 0x3, RZ, 0xc0, !PT ;  /* 0x00000003030e7812 */ /* 0x002fd0000780c0ff */
[----:B------:R-:W-:Y:S05]  /*0780*/  BRA.U !UP1, `(.L_x_10) ;  /* 0x0000000109b07547 */ /* 0x000fea000b800000 */
[----:B0-----:R-:W0:Y:S08]  /*0790*/  LDC R17, c[0x0][0x390] ;  /* 0x0000e400ff117b82 */ /* 0x001e300000000800 */
[----:B------:R-:W1:Y:S08]  /*07a0*/  LDC.64 R6, c[0x0][0x380] ;  /* 0x0000e000ff067b82 */ /* 0x000e700000000a00 */
[----:B------:R-:W2:Y:S01]  /*07b0*/  LDC.64 R4, c[0x0][0x388] ;  /* 0x0000e200ff047b82 */ /* 0x000ea20000000a00 */
[----:B0-----:R-:W-:-:S02]  /*07c0*/  IMAD R15, R0, R17, UR4 ;  /* 0x00000004000f7e24 */ /* 0x001fc4000f8e0211 */
[----:B------:R-:W-:Y:S02]  /*07d0*/  IMAD R8, R17, UR4, R2 ;  /* 0x0000000411087c24 */ /* 0x000fe4000f8e0202 */
[----:B-1----:R-:W-:-:S04]  /*07e0*/  IMAD.WIDE.U32 R10, R15, 0x4, R6 ;  /* 0x000000040f0a7825 */ /* 0x002fc800078e0006 */
[----:B------:R-:W-:Y:S02]  /*07f0*/  IMAD.WIDE.U32 R22, R8, 0x4, R6 ;  /* 0x0000000408167825 */ /* 0x000fe400078e0006 */
[----:B------:R-:W3:Y:S02]  /*0800*/  LDG.E R10, desc[UR10][R10.64] ;  /* 0x0000000a0a0a7981 */ /* 0x000ee4000c1e1900 */
[C---:B--2---:R-:W-:Y:S02]  /*0810*/  IMAD.WIDE.U32 R12, R15.reuse, 0x4, R4 ;  /* 0x000000040f0c7825 */ /* 0x044fe400078e0004 */
[----:B------:R-:W3:Y:S04]  /*0820*/  LDG.E R23, desc[UR10][R22.64] ;  /* 0x0000000a16177981 */ /* 0x000ee8000c1e1900 */
[----:B------:R-:W3:Y:S01]  /*0830*/  LDG.E R9, desc[UR10][R12.64] ;  /* 0x0000000a0c097981 */ /* 0x000ee2000c1e1900 */
[----:B------:R-:W-:-:S02]  /*0840*/  IADD3 R25, PT, PT, R15, 0x1, RZ ;  /* 0x000000010f197810 */ /* 0x000fc40007ffe0ff */
[----:B------:R-:W-:-:S03]  /*0850*/  IADD3 R16, PT, PT, R8, R17, RZ ;  /* 0x0000001108107210 */ /* 0x000fc60007ffe0ff */
[----:B------:R-:W-:-:S04]  /*0860*/  IMAD.WIDE.U32 R20, R25, 0x4, R6 ;  /* 0x0000000419147825 */ /* 0x000fc800078e0006 */
[----:B------:R-:W-:-:S04]  /*0870*/  IMAD.WIDE.U32 R18, R16, 0x4, R6 ;  /* 0x0000000410127825 */ /* 0x000fc800078e0006 */
[----:B---3--:R-:W-:Y:S02]  /*0880*/  IMAD R27, R10, R23, R9 ;  /* 0x000000170a1b7224 */ /* 0x008fe400078e0209 */
[----:B------:R-:W-:-:S03]  /*0890*/  IMAD.WIDE.U32 R8, R25, 0x4, R4 ;  /* 0x0000000419087825 */ /* 0x000fc600078e0004 */
[----:B------:R0:W-:Y:S04]  /*08a0*/  STG.E desc[UR10][R12.64], R27 ;  /* 0x0000001b0c007986 */ /* 0x0001e8000c10190a */
[----:B------:R-:W2:Y:S04]  /*08b0*/  LDG.E R20, desc[UR10][R20.64] ;  /* 0x0000000a14147981 */ /* 0x000ea8000c1e1900 */
[----:B------:R-:W2:Y:S04]  /*08c0*/  LDG.E R19, desc[UR10][R18.64] ;  /* 0x0000000a12137981 */ /* 0x000ea8000c1e1900 */
[----:B------:R-:W2:Y:S01]  /*08d0*/  LDG.E R10, desc[UR10][R8.64] ;  /* 0x0000000a080a7981 */ /* 0x000ea2000c1e1900 */
[----:B------:R-:W-:-:S02]  /*08e0*/  IADD3 R16, PT, PT, R16, R17, RZ ;  /* 0x0000001110107210 */ /* 0x000fc40007ffe0ff */
[----:B------:R-:W-:-:S03]  /*08f0*/  IADD3 R11, PT, PT, R15, 0x2, RZ ;  /* 0x000000020f0b7810 */ /* 0x000fc60007ffe0ff */
[----:B------:R-:W-:-:S04]  /*0900*/  IMAD.WIDE.U32 R22, R16, 0x4, R6 ;  /* 0x0000000410167825 */ /* 0x000fc800078e0006 */
[----:B------:R-:W-:-:S04]  /*0910*/  IMAD.WIDE.U32 R24, R11, 0x4, R6 ;  /* 0x000000040b187825 */ /* 0x000fc800078e0006 */
[----:B--2---:R-:W-:Y:S02]  /*0920*/  IMAD R29, R20, R19, R10 ;  /* 0x00000013141d7224 */ /* 0x004fe400078e020a */
[----:B------:R-:W-:-:S03]  /*0930*/  IMAD.WIDE.U32 R10, R11, 0x4, R4 ;  /* 0x000000040b0a7825 */ /* 0x000fc600078e0004 */
[----:B------:R1:W-:Y:S04]  /*0940*/  STG.E desc[UR10][R8.64], R29 ;  /* 0x0000001d08007986 */ /* 0x0003e8000c10190a */
[----:B------:R-:W2:Y:S04]  /*0950*/  LDG.E R23, desc[UR10][R22.64] ;  /* 0x0000000a16177981 */ /* 0x000ea8000c1e1900 */
[----:B------:R-:W2:Y:S04]  /*0960*/  LDG.E R24, desc[UR10][R24.64] ;  /* 0x0000000a18187981 */ /* 0x000ea8000c1e1900 */
[----:B0-----:R-:W2:Y:S01]  /*0970*/  LDG.E R12, desc[UR10][R10.64] ;  /* 0x0000000a0a0c7981 */ /* 0x001ea2000c1e1900 */
[----:B------:R-:W-:-:S02]  /*0980*/  IADD3 R19, PT, PT, R15, 0x3, RZ ;  /* 0x000000030f137810 */ /* 0x000fc40007ffe0ff */
[----:B------:R-:W-:-:S03]  /*0990*/  IADD3 R17, PT, PT, R16, R17, RZ ;  /* 0x0000001110117210 */ /* 0x000fc60007ffe0ff */
[----:B------:R-:W-:-:S04]  /*09a0*/  IMAD.WIDE.U32 R4, R19, 0x4, R4 ;  /* 0x0000000413047825 */ /* 0x000fc800078e0004 */
[----:B--2---:R-:W-:Y:S02]  /*09b0*/  IMAD R15, R24, R23, R12 ;  /* 0x00000017180f7224 */ /* 0x004fe400078e020c */
[----:B------:R-:W-:-:S04]  /*09c0*/  IMAD.WIDE.U32 R12, R19, 0x4, R6 ;  /* 0x00000004130c7825 */ /* 0x000fc800078e0006 */
[----:B------:R-:W-:Y:S01]  /*09d0*/  IMAD.WIDE.U32 R6, R17, 0x4, R6 ;  /* 0x0000000411067825 */ /* 0x000fe200078e0006 */
[----:B------:R2:W-:Y:S04]  /*09e0*/  STG.E desc[UR10][R10.64], R15 ;  /* 0x0000000f0a007986 */ /* 0x0005e8000c10190a */
[----:B------:R-:W3:Y:S04]  /*09f0*/  LDG.E R12, desc[UR10][R12.64] ;  /* 0x0000000a0c0c7981 */ /* 0x000ee8000c1e1900 */
[----:B------:R-:W3:Y:S04]  /*0a00*/  LDG.E R7, desc[UR10][R6.64] ;  /* 0x0000000a06077981 */ /* 0x000ee8000c1e1900 */
[----:B-1----:R-:W3:Y:S01]  /*0a10*/  LDG.E R8, desc[UR10][R4.64] ;  /* 0x0000000a04087981 */ /* 0x002ee2000c1e1900 */
[----:B------:R-:W-:Y:S01]  /*0a20*/  UIADD3 UR4, UPT, UPT, UR4, 0x4, URZ ;  /* 0x0000000404047890 */ /* 0x000fe2000fffe0ff */
[----:B---3--:R-:W-:-:S05]  /*0a30*/  IMAD R9, R12, R7, R8 ;  /* 0x000000070c097224 */ /* 0x008fca00078e0208 */
[----:B------:R2:W-:Y:S06]  /*0a40*/  STG.E desc[UR10][R4.64], R9 ;  /* 0x0000000904007986 */ /* 0x0005ec000c10190a */
.L_x_10:
[----:B------:R-:W-:Y:S05]  /*0a50*/  @!P0 BRA `(.L_x_9) ;  /* 0x0000000000a08947 */ /* 0x000fea0003800000 */
[----:B------:R-:W-:Y:S02]  /*0a60*/  ISETP.NE.AND P0, PT, R14, 0x1, PT ;  /* 0x000000010e00780c */ /* 0x000fe40003f05270 */
[----:B--2---:R-:W-:-:S04]  /*0a70*/  LOP3.LUT R4, R3, 0x1, RZ, 0xc0, !PT ;  /* 0x0000000103047812 */ /* 0x004fc800078ec0ff */
[----:B------:R-:W-:-:S07]  /*0a80*/  ISETP.NE.U32.AND P1, PT, R4, 0x1, PT ;  /* 0x000000010400780c */ /* 0x000fce0003f25070 */
[----:B------:R-:W-:Y:S06]  /*0a90*/  @!P0 BRA `(.L_x_11) ;  /* 0x00000000005c8947 */ /* 0x000fec0003800000 */
[----:B------:R-:W1:Y:S01]  /*0aa0*/  LDC.64 R8, c[0x0][0x380] ;  /* 0x0000e000ff087b82 */ /* 0x000e620000000a00 */
[----:B------:R-:W-:Y:S02]  /*0ab0*/  IMAD R15, R0, R3, UR4 ;  /* 0x00000004000f7e24 */ /* 0x000fe4000f8e0203 */
[----:B0-----:R-:W-:-:S05]  /*0ac0*/  IMAD R16, R3, UR4, R2 ;  /* 0x0000000403107c24 */ /* 0x001fca000f8e0202 */
[----:B------:R-:W0:Y:S01]  /*0ad0*/  LDC.64 R6, c[0x0][0x388] ;  /* 0x0000e200ff067b82 */ /* 0x000e220000000a00 */
[----:B-1----:R-:W-:-:S04]  /*0ae0*/  IMAD.WIDE.U32 R10, R15, 0x4, R8 ;  /* 0x000000040f0a7825 */ /* 0x002fc800078e0008 */
[----:B------:R-:W-:Y:S02]  /*0af0*/  IMAD.WIDE.U32 R12, R16, 0x4, R8 ;  /* 0x00000004100c7825 */ /* 0x000fe400078e0008 */
[----:B------:R-:W2:Y:S02]  /*0b00*/  LDG.E R10, desc[UR10][R10.64] ;  /* 0x0000000a0a0a7981 */ /* 0x000ea4000c1e1900 */
[C---:B0-----:R-:W-:Y:S02]  /*0b10*/  IMAD.WIDE.U32 R4, R15.reuse, 0x4, R6 ;  /* 0x000000040f047825 */ /* 0x041fe400078e0006 */
[----:B------:R-:W2:Y:S04]  /*0b20*/  LDG.E R13, desc[UR10][R12.64] ;  /* 0x0000000a0c0d7981 */ /* 0x000ea8000c1e1900 */
[----:B------:R-:W2:Y:S01]  /*0b30*/  LDG.E R14, desc[UR10][R4.64] ;  /* 0x0000000a040e7981 */ /* 0x000ea2000c1e1900 */
[----:B------:R-:W-:-:S02]  /*0b40*/  IADD3 R19, PT, PT, R15, 0x1, RZ ;  /* 0x000000010f137810 */ /* 0x000fc40007ffe0ff */
[----:B------:R-:W-:-:S03]  /*0b50*/  IADD3 R21, PT, PT, R16, R3, RZ ;  /* 0x0000000310157210 */ /* 0x000fc60007ffe0ff */
        /* <DEDUP_REMOVED lines=8> */
[----:B------:R-:W-:Y:S01]  /*0be0*/  UIADD3 UR4, UPT, UPT, UR4, 0x2, URZ ;  /* 0x0000000204047890 */ /* 0x000fe2000fffe0ff */
[----:B--2---:R-:W-:-:S05]  /*0bf0*/  IMAD R11, R14, R9, R10 ;  /* 0x000000090e0b7224 */ /* 0x004fca00078e020a */
[----:B------:R1:W-:Y:S06]  /*0c00*/  STG.E desc[UR10][R6.64], R11 ;  /* 0x0000000b06007986 */ /* 0x0003ec000c10190a */
.L_x_11:
[----:B------:R-:W-:Y:S05]  /*0c10*/  @P1 BRA `(.L_x_9) ;  /* 0x0000000000301947 */ /* 0x000fea0003800000 */
[----:B-1----:R-:W1:Y:S01]  /*0c20*/  LDC.64 R6, c[0x0][0x380] ;  /* 0x0000e000ff067b82 */ /* 0x002e620000000a00 */
[----:B------:R-:W-:Y:S02]  /*0c30*/  IMAD R11, R0, R3, UR4 ;  /* 0x00000004000b7e24 */ /* 0x000fe4000f8e0203 */
[----:B------:R-:W-:-:S05]  /*0c40*/  IMAD R3, R3, UR4, R2 ;  /* 0x0000000403037c24 */ /* 0x000fca000f8e0202 */
[----:B------:R-:W2:Y:S01]  /*0c50*/  LDC.64 R8, c[0x0][0x388] ;  /* 0x0000e200ff087b82 */ /* 0x000ea20000000a00 */
[----:B-1----:R-:W-:-:S04]  /*0c60*/  IMAD.WIDE.U32 R4, R11, 0x4, R6 ;  /* 0x000000040b047825 */ /* 0x002fc800078e0006 */
[----:B------:R-:W-:Y:S02]  /*0c70*/  IMAD.WIDE.U32 R6, R3, 0x4, R6 ;  /* 0x0000000403067825 */ /* 0x000fe400078e0006 */
[----:B------:R-:W3:Y:S02]  /*0c80*/  LDG.E R4, desc[UR10][R4.64] ;  /* 0x0000000a04047981 */ /* 0x000ee4000c1e1900 */
[----:B--2---:R-:W-:Y:S02]  /*0c90*/  IMAD.WIDE.U32 R8, R11, 0x4, R8 ;  /* 0x000000040b087825 */ /* 0x004fe400078e0008 */
[----:B------:R-:W3:Y:S04]  /*0ca0*/  LDG.E R7, desc[UR10][R6.64] ;  /* 0x0000000a06077981 */ /* 0x000ee8000c1e1900 */
[----:B------:R-:W3:Y:S02]  /*0cb0*/  LDG.E R3, desc[UR10][R8.64] ;  /* 0x0000000a08037981 */ /* 0x000ee4000c1e1900 */
[----:B---3--:R-:W-:-:S05]  /*0cc0*/  IMAD R3, R4, R7, R3 ;  /* 0x0000000704037224 */ /* 0x008fca00078e0203 */
[----:B------:R3:W-:Y:S02]  /*0cd0*/  STG.E desc[UR10][R8.64], R3 ;  /* 0x0000000308007986 */ /* 0x0007e4000c10190a */
.L_x_9:
[----:B------:R-:W4:Y:S01]  /*0ce0*/  LDCU UR4, c[0x0][0x390] ;  /* 0x00007200ff0477ac */ /* 0x000f220008000800 */
[----:B------:R-:W-:-:S04]  /*0cf0*/  IADD3 R2, PT, PT, R2, 0x1, RZ ;  /* 0x0000000102027810 */ /* 0x000fc80007ffe0ff */
[----:B----4-:R-:W-:-:S13]  /*0d00*/  ISETP.NE.AND P0, PT, R2, UR4, PT ;  /* 0x0000000402007c0c */ /* 0x010fda000bf05270 */
[----:B------:R-:W-:Y:S05]  /*0d10*/  @P0 BRA `(.L_x_12) ;  /* 0xfffffff000f40947 */ /* 0x000fea000383ffff */
[----:B------:R-:W-:Y:S05]  /*0d20*/  EXIT ;  /* 0x000000000000794d */ /* 0x000fea0003800000 */
.L_x_13:
        /* <DEDUP_REMOVED lines=13> */
.L_x_15:


//--------------------- .nv.shared.reserved.0     --------------------------
	.section	.nv.shared.reserved.0,"aw",@nobits
	.weak		__nv_reservedSMEM_offset_0_alias
	.size		__nv_reservedSMEM_offset_0_alias, 0, 64
	.other		__nv_reservedSMEM_offset_0_alias,@"STO_CUDA_RESERVED_SHARED STV_DEFAULT"
__nv_reservedSMEM_offset_0_alias:
	.zero		0
	.zero		64


//--------------------- .nv.constant0._Z10squaregpu2PjS_j --------------------------
	.section	.nv.constant0._Z10squaregpu2PjS_j,"a",@progbits
	.sectionflags	@""
	.align	4
.nv.constant0._Z10squaregpu2PjS_j:
	.zero		916


//--------------------- .nv.constant0._Z9squaregpuPjS_j --------------------------
	.section	.nv.constant0._Z9squaregpuPjS_j,"a",@progbits
	.sectionflags	@""
	.align	4
.nv.constant0._Z9squaregpuPjS_j:
	.zero		916


//--------------------- SYMBOLS --------------------------

	.type		.nv.reservedSmem.offset0,@object
	.size		.nv.reservedSmem.offset0,0x4
